//
// Generated by NVIDIA NVVM Compiler
//
// Compiler Build ID: CL-36424714
// Cuda compilation tools, release 13.0, V13.0.88
// Based on NVVM 20.0.0
//

.version 9.0
.target sm_100
.address_size 64

	// .globl	_Z16helloWorldKernelv
.extern .func  (.param .b32 func_retval0) vprintf
(
	.param .b64 vprintf_param_0,
	.param .b64 vprintf_param_1
)
;
.global .align 1 .b8 $str[24] = {72, 101, 108, 108, 111, 44, 32, 87, 111, 114, 108, 100, 33, 32, 102, 114, 111, 109, 32, 71, 80, 85, 10};

.visible .entry _Z16helloWorldKernelv()
{
	.reg .b32 	%r<3>;
	.reg .b64 	%rd<3>;

	mov.u64 	%rd1, $str;
	cvta.global.u64 	%rd2, %rd1;
	{ // callseq 0, 0
	.param .b64 param0;
	st.param.b64 	[param0], %rd2;
	.param .b64 param1;
	st.param.b64 	[param1], 0;
	.param .b32 retval0;
	call.uni (retval0), 
	vprintf, 
	(
	param0, 
	param1
	);
	ld.param.b32 	%r1, [retval0];
	} // callseq 0
	ret;

}


// ===== COMPILED SASS (sm_100) =====

	.target	sm_100

	.elftype	@"ET_EXEC"


//--------------------- .note.nv.tkinfo           --------------------------
	.section	.note.nv.tkinfo,"",@"SHT_NOTE"
	.sectionflags	@"SHF_NOTE_NV_TKINFO"
	.tkinfo
        /*0018*/ 	.word	0x00000002
        /*0030*/ 	.string	""
        /*0030*/ 	.string	"ptxas"
        /*0030*/ 	.string	"Cuda compilation tools, release 13.0, V13.0.88"
        /*0030*/ 	.string	"Build cuda_13.0.r13.0/compiler.36424714_0"
        /*0030*/ 	.string	"-arch sm_100 -m 64 "



//--------------------- .note.nv.cuinfo           --------------------------
	.section	.note.nv.cuinfo,"",@"SHT_NOTE"
	.sectionflags	@"SHF_NOTE_NV_CUINFO"
        /*0018*/ 	.short	0x0002
        /*001a*/ 	.short	0x0064
        /*001c*/ 	.short	0x0082
	.zero		2


//--------------------- .nv.info                  --------------------------
	.section	.nv.info,"",@"SHT_CUDA_INFO"
	.align	4


	//----- nvinfo : EIATTR_REGCOUNT
	.align		4
        /*0000*/ 	.byte	0x04, 0x2f
        /*0002*/ 	.short	(.L_2 - .L_1)
	.align		4
.L_1:
        /*0004*/ 	.word	index@(_Z16helloWorldKernelv)
        /*0008*/ 	.word	0x00000018


	//----- nvinfo : EIATTR_FRAME_SIZE
	.align		4
.L_2:
        /*000c*/ 	.byte	0x04, 0x11
        /*000e*/ 	.short	(.L_4 - .L_3)
	.align		4
.L_3:
        /*0010*/ 	.word	index@(_Z16helloWorldKernelv)
        /*0014*/ 	.word	0x00000000


	//----- nvinfo : EIATTR_MIN_STACK_SIZE
	.align		4
.L_4:
        /*0018*/ 	.byte	0x04, 0x12
        /*001a*/ 	.short	(.L_6 - .L_5)
	.align		4
.L_5:
        /*001c*/ 	.word	index@(_Z16helloWorldKernelv)
        /*0020*/ 	.word	0x00000000
.L_6:


//--------------------- .nv.compat                --------------------------
	.section	.nv.compat,"",@"SHT_CUDA_COMPAT_INFO"
	.align	4
        /*0000*/ 	.byte	0x02, 0x09, 0x00, 0x00, 0x02, 0x02, 0x01, 0x00, 0x02, 0x05, 0x05, 0x00, 0x03, 0x07, 0x01, 0x01
        /*0010*/ 	.byte	0x02, 0x03, 0x00, 0x00, 0x02, 0x06, 0x01, 0x00, 0x04, 0x0b, 0x08, 0x00, 0x09, 0x00, 0x00, 0x00
        /*0020*/ 	.byte	0x00, 0x00, 0x00, 0x00


//--------------------- .nv.info._Z16helloWorldKernelv --------------------------
	.section	.nv.info._Z16helloWorldKernelv,"",@"SHT_CUDA_INFO"
	.sectionflags	@""
	.align	4


	//----- nvinfo : EIATTR_CUDA_API_VERSION
	.align		4
        /*0000*/ 	.byte	0x04, 0x37
        /*0002*/ 	.short	(.L_8 - .L_7)
.L_7:
        /*0004*/ 	.word	0x00000082


	//----- nvinfo : EIATTR_SPARSE_MMA_MASK
	.align		4
.L_8:
        /*0008*/ 	.byte	0x03, 0x50
        /*000a*/ 	.short	0x0000


	//----- nvinfo : EIATTR_MAXREG_COUNT
	.align		4
        /*000c*/ 	.byte	0x03, 0x1b
        /*000e*/ 	.short	0x00ff


	//----- nvinfo : EIATTR_EXTERNS
	.align		4
        /*0010*/ 	.byte	0x04, 0x0f
        /*0012*/ 	.short	(.L_10 - .L_9)


	//   ....[0]....
	.align		4
.L_9:
        /*0014*/ 	.word	index@(vprintf)


	//----- nvinfo : EIATTR_MERCURY_ISA_VERSION
	.align		4
.L_10:
        /*0018*/ 	.byte	0x03, 0x5f
        /*001a*/ 	.short	0x0101


	//----- nvinfo : EIATTR_VRC_CTA_INIT_COUNT
	.align		4
        /*001c*/ 	.byte	0x02, 0x4a
	.zero		1
	.zero		1


	//----- nvinfo : EIATTR_SYSCALL_OFFSETS
	.align		4
        /*0020*/ 	.byte	0x04, 0x46
        /*0022*/ 	.short	(.L_12 - .L_11)


	//   ....[0]....
.L_11:
        /*0024*/ 	.word	0x00000080


	//----- nvinfo : EIATTR_EXIT_INSTR_OFFSETS
	.align		4
.L_12:
        /*0028*/ 	.byte	0x04, 0x1c
        /*002a*/ 	.short	(.L_14 - .L_13)


	//   ....[0]....
.L_13:
        /*002c*/ 	.word	0x00000090


	//----- nvinfo : EIATTR_SW_WAR
	.align		4
.L_14:
        /*0030*/ 	.byte	0x04, 0x36
        /*0032*/ 	.short	(.L_16 - .L_15)
.L_15:
        /*0034*/ 	.word	0x00000008
.L_16:


//--------------------- .nv.callgraph             --------------------------
	.section	.nv.callgraph,"",@"SHT_CUDA_CALLGRAPH"
	.align	4
	.sectionentsize	8
	.align		4
        /*0000*/ 	.word	0x00000000
	.align		4
        /*0004*/ 	.word	0xffffffff
	.align		4
        /*0008*/ 	.word	index@(_Z16helloWorldKernelv)
	.align		4
        /*000c*/ 	.word	index@(vprintf)
	.align		4
        /*0010*/ 	.word	0x00000000
	.align		4
        /*0014*/ 	.word	0xfffffffe
	.align		4
        /*0018*/ 	.word	0x00000000
	.align		4
        /*001c*/ 	.word	0xfffffffd
	.align		4
        /*0020*/ 	.word	0x00000000
	.align		4
        /*0024*/ 	.word	0xfffffffc


//--------------------- .nv.constant4             --------------------------
	.section	.nv.constant4,"a",@progbits
	.align	8
	.align		8
.nv.constant4:
        /*0000*/ 	.dword	vprintf
	.align		8
        /*0008*/ 	.dword	$str


//--------------------- .text._Z16helloWorldKernelv --------------------------
	.section	.text._Z16helloWorldKernelv,"ax",@progbits
	.align	128
        .global         _Z16helloWorldKernelv
        .type           _Z16helloWorldKernelv,@function
        .size           _Z16helloWorldKernelv,(.L_x_2 - _Z16helloWorldKernelv)
        .other          _Z16helloWorldKernelv,@"STO_CUDA_ENTRY STV_DEFAULT"
_Z16helloWorldKernelv:
.text._Z16helloWorldKernelv:
[----:B------:R-:W0:Y:S01]  /*0000*/  LDC R1, c[0x0][0x37c] ;  /* 0x0000df00ff017b82 */ /* 0x000e220000000800 */
[----:B------:R-:W-:Y:S01]  /*0010*/  MOV R0, 0x0 ;  /* 0x0000000000007802 */ /* 0x000fe20000000f00 */
[----:B------:R-:W1:Y:S01]  /*0020*/  LDCU.64 UR4, c[0x4][0x8] ;  /* 0x01000100ff0477ac */ /* 0x000e620008000a00 */
[----:B------:R-:W-:-:S05]  /*0030*/  CS2R R6, SRZ ;  /* 0x0000000000067805 */ /* 0x000fca000001ff00 */
[----:B------:R2:W3:Y:S01]  /*0040*/  LDC.64 R2, c[0x4][R0] ;  /* 0x0100000000027b82 */ /* 0x0004e20000000a00 */
[----:B-1----:R-:W-:Y:S02]  /*0050*/  IMAD.U32 R4, RZ, RZ, UR4 ;  /* 0x00000004ff047e24 */ /* 0x002fe4000f8e00ff */
[----:B--2---:R-:W-:-:S07]  /*0060*/  IMAD.U32 R5, RZ, RZ, UR5 ;  /* 0x00000005ff057e24 */ /* 0x004fce000f8e00ff */
[----:B------:R-:W-:-:S07]  /*0070*/  LEPC R20, `(.L_x_0) ;  /* 0x000000001014794e */ /* 0x000fce0000000000 */
[----:B0--3--:R-:W-:Y:S05]  /*0080*/  CALL.ABS.NOINC R2 ;  /* 0x0000000002007343 */ /* 0x009fea0003c00000 */
.L_x_0:
[----:B------:R-:W-:Y:S05]  /*0090*/  EXIT ;  /* 0x000000000000794d */ /* 0x000fea0003800000 */
.L_x_1:
[----:B------:R-:W-:-:S00]  /*00a0*/  BRA `(.L_x_1) ;  /* 0xfffffffc00fc7947 */ /* 0x000fc0000383ffff */
[----:B------:R-:W-:-:S00]  /*00b0*/  NOP ;  /* 0x0000000000007918 */ /* 0x000fc00000000000 */
        /* <DEDUP_REMOVED lines=12> */
.L_x_2:


//--------------------- .nv.global.init           --------------------------
	.section	.nv.global.init,"aw",@progbits
.nv.global.init:
	.type		$str,@object
	.size		$str,(.L_0 - $str)
$str:
        /*0000*/ 	.byte	0x48, 0x65, 0x6c, 0x6c, 0x6f, 0x2c, 0x20, 0x57, 0x6f, 0x72, 0x6c, 0x64, 0x21, 0x20, 0x66, 0x72
        /*0010*/ 	.byte	0x6f, 0x6d, 0x20, 0x47, 0x50, 0x55, 0x0a, 0x00
.L_0:


//--------------------- .nv.shared.reserved.0     --------------------------
	.section	.nv.shared.reserved.0,"aw",@nobits
	.weak		__nv_reservedSMEM_offset_0_alias
	.size		__nv_reservedSMEM_offset_0_alias, 0, 64
	.other		__nv_reservedSMEM_offset_0_alias,@"STO_CUDA_RESERVED_SHARED STV_DEFAULT"
__nv_reservedSMEM_offset_0_alias:
	.zero		0
	.zero		64


//--------------------- .nv.constant0._Z16helloWorldKernelv --------------------------
	.section	.nv.constant0._Z16helloWorldKernelv,"a",@progbits
	.sectionflags	@""
	.align	4
.nv.constant0._Z16helloWorldKernelv:
	.zero		896


//--------------------- SYMBOLS --------------------------

	.type		.nv.reservedSmem.offset0,@object
	.size		.nv.reservedSmem.offset0,0x4
	.type		vprintf,@function
